//
// Generated by NVIDIA NVVM Compiler
//
// Compiler Build ID: CL-36424714
// Cuda compilation tools, release 13.0, V13.0.88
// Based on NVVM 20.0.0
//

.version 9.0
.target sm_100
.address_size 64

	// .globl	_Z3GPUv
.extern .func  (.param .b32 func_retval0) vprintf
(
	.param .b64 vprintf_param_0,
	.param .b64 vprintf_param_1
)
;
.global .align 1 .b8 $str[133] = {71, 80, 85, 62, 32, 40, 37, 100, 41, 67, 111, 117, 114, 115, 101, 32, 78, 97, 109, 101, 58, 32, 71, 80, 85, 32, 67, 111, 109, 112, 117, 116, 105, 110, 103, 32, 76, 97, 98, 59, 32, 78, 97, 109, 101, 32, 111, 102, 32, 69, 120, 112, 101, 114, 105, 109, 101, 110, 116, 58, 32, 80, 114, 111, 103, 114, 97, 109, 115, 45, 62, 32, 72, 101, 108, 108, 111, 32, 119, 111, 114, 108, 100, 44, 32, 97, 32, 75, 101, 114, 110, 101, 108, 32, 67, 97, 108, 108, 32, 97, 110, 100, 32, 80, 97, 115, 115, 105, 110, 103, 32, 80, 97, 114, 97, 109, 101, 116, 101, 114, 115, 59, 32, 68, 97, 116, 101, 58, 32, 37, 115, 10};
.global .align 1 .b8 $str$1[12] = {65, 112, 114, 32, 49, 54, 32, 50, 48, 50, 54};

.visible .entry _Z3GPUv()
{
	.local .align 16 .b8 	__local_depot0[16];
	.reg .b64 	%SP;
	.reg .b64 	%SPL;
	.reg .b32 	%r<13>;
	.reg .b64 	%rd<7>;

	mov.u64 	%SPL, __local_depot0;
	cvta.local.u64 	%SP, %SPL;
	add.u64 	%rd1, %SP, 0;
	add.u64 	%rd2, %SPL, 0;
	mov.b32 	%r1, 1;
	st.local.u32 	[%rd2], %r1;
	mov.u64 	%rd3, $str$1;
	cvta.global.u64 	%rd4, %rd3;
	st.local.u64 	[%rd2+8], %rd4;
	mov.u64 	%rd5, $str;
	cvta.global.u64 	%rd6, %rd5;
	{ // callseq 0, 0
	.param .b64 param0;
	st.param.b64 	[param0], %rd6;
	.param .b64 param1;
	st.param.b64 	[param1], %rd1;
	.param .b32 retval0;
	call.uni (retval0), 
	vprintf, 
	(
	param0, 
	param1
	);
	ld.param.b32 	%r2, [retval0];
	} // callseq 0
	mov.b32 	%r4, 2;
	st.local.u32 	[%rd2], %r4;
	st.local.u64 	[%rd2+8], %rd4;
	{ // callseq 1, 0
	.param .b64 param0;
	st.param.b64 	[param0], %rd6;
	.param .b64 param1;
	st.param.b64 	[param1], %rd1;
	.param .b32 retval0;
	call.uni (retval0), 
	vprintf, 
	(
	param0, 
	param1
	);
	ld.param.b32 	%r5, [retval0];
	} // callseq 1
	mov.b32 	%r7, 3;
	st.local.u32 	[%rd2], %r7;
	st.local.u64 	[%rd2+8], %rd4;
	{ // callseq 2, 0
	.param .b64 param0;
	st.param.b64 	[param0], %rd6;
	.param .b64 param1;
	st.param.b64 	[param1], %rd1;
	.param .b32 retval0;
	call.uni (retval0), 
	vprintf, 
	(
	param0, 
	param1
	);
	ld.param.b32 	%r8, [retval0];
	} // callseq 2
	mov.b32 	%r10, 4;
	st.local.u32 	[%rd2], %r10;
	st.local.u64 	[%rd2+8], %rd4;
	{ // callseq 3, 0
	.param .b64 param0;
	st.param.b64 	[param0], %rd6;
	.param .b64 param1;
	st.param.b64 	[param1], %rd1;
	.param .b32 retval0;
	call.uni (retval0), 
	vprintf, 
	(
	param0, 
	param1
	);
	ld.param.b32 	%r11, [retval0];
	} // callseq 3
	ret;

}


// ===== COMPILED SASS (sm_100) =====

	.target	sm_100

	.elftype	@"ET_EXEC"


//--------------------- .note.nv.tkinfo           --------------------------
	.section	.note.nv.tkinfo,"",@"SHT_NOTE"
	.sectionflags	@"SHF_NOTE_NV_TKINFO"
	.tkinfo
        /*0018*/ 	.word	0x00000002
        /*0030*/ 	.string	""
        /*0030*/ 	.string	"ptxas"
        /*0030*/ 	.string	"Cuda compilation tools, release 13.0, V13.0.88"
        /*0030*/ 	.string	"Build cuda_13.0.r13.0/compiler.36424714_0"
        /*0030*/ 	.string	"-arch sm_100 -m 64 "



//--------------------- .note.nv.cuinfo           --------------------------
	.section	.note.nv.cuinfo,"",@"SHT_NOTE"
	.sectionflags	@"SHF_NOTE_NV_CUINFO"
        /*0018*/ 	.short	0x0002
        /*001a*/ 	.short	0x0064
        /*001c*/ 	.short	0x0082
	.zero		2


//--------------------- .nv.info                  --------------------------
	.section	.nv.info,"",@"SHT_CUDA_INFO"
	.align	4


	//----- nvinfo : EIATTR_REGCOUNT
	.align		4
        /*0000*/ 	.byte	0x04, 0x2f
        /*0002*/ 	.short	(.L_3 - .L_2)
	.align		4
.L_2:
        /*0004*/ 	.word	index@(_Z3GPUv)
        /*0008*/ 	.word	0x00000018


	//----- nvinfo : EIATTR_FRAME_SIZE
	.align		4
.L_3:
        /*000c*/ 	.byte	0x04, 0x11
        /*000e*/ 	.short	(.L_5 - .L_4)
	.align		4
.L_4:
        /*0010*/ 	.word	index@(_Z3GPUv)
        /*0014*/ 	.word	0x00000010


	//----- nvinfo : EIATTR_MIN_STACK_SIZE
	.align		4
.L_5:
        /*0018*/ 	.byte	0x04, 0x12
        /*001a*/ 	.short	(.L_7 - .L_6)
	.align		4
.L_6:
        /*001c*/ 	.word	index@(_Z3GPUv)
        /*0020*/ 	.word	0x00000010
.L_7:


//--------------------- .nv.compat                --------------------------
	.section	.nv.compat,"",@"SHT_CUDA_COMPAT_INFO"
	.align	4
        /*0000*/ 	.byte	0x02, 0x09, 0x00, 0x00, 0x02, 0x02, 0x01, 0x00, 0x02, 0x05, 0x05, 0x00, 0x03, 0x07, 0x01, 0x01
        /*0010*/ 	.byte	0x02, 0x03, 0x00, 0x00, 0x02, 0x06, 0x01, 0x00, 0x04, 0x0b, 0x08, 0x00, 0x09, 0x00, 0x00, 0x00
        /*0020*/ 	.byte	0x00, 0x00, 0x00, 0x00


//--------------------- .nv.info._Z3GPUv          --------------------------
	.section	.nv.info._Z3GPUv,"",@"SHT_CUDA_INFO"
	.sectionflags	@""
	.align	4


	//----- nvinfo : EIATTR_CUDA_API_VERSION
	.align		4
        /*0000*/ 	.byte	0x04, 0x37
        /*0002*/ 	.short	(.L_9 - .L_8)
.L_8:
        /*0004*/ 	.word	0x00000082


	//----- nvinfo : EIATTR_SPARSE_MMA_MASK
	.align		4
.L_9:
        /*0008*/ 	.byte	0x03, 0x50
        /*000a*/ 	.short	0x0000


	//----- nvinfo : EIATTR_MAXREG_COUNT
	.align		4
        /*000c*/ 	.byte	0x03, 0x1b
        /*000e*/ 	.short	0x00ff


	//----- nvinfo : EIATTR_EXTERNS
	.align		4
        /*0010*/ 	.byte	0x04, 0x0f
        /*0012*/ 	.short	(.L_11 - .L_10)


	//   ....[0]....
	.align		4
.L_10:
        /*0014*/ 	.word	index@(vprintf)


	//----- nvinfo : EIATTR_MERCURY_ISA_VERSION
	.align		4
.L_11:
        /*0018*/ 	.byte	0x03, 0x5f
        /*001a*/ 	.short	0x0101


	//----- nvinfo : EIATTR_VRC_CTA_INIT_COUNT
	.align		4
        /*001c*/ 	.byte	0x02, 0x4a
	.zero		1
	.zero		1


	//----- nvinfo : EIATTR_SYSCALL_OFFSETS
	.align		4
        /*0020*/ 	.byte	0x04, 0x46
        /*0022*/ 	.short	(.L_13 - .L_12)


	//   ....[0]....
.L_12:
        /*0024*/ 	.word	0x00000120


	//   ....[1]....
        /*0028*/ 	.word	0x000001e0


	//   ....[2]....
        /*002c*/ 	.word	0x000002a0


	//   ....[3]....
        /*0030*/ 	.word	0x00000360


	//----- nvinfo : EIATTR_EXIT_INSTR_OFFSETS
	.align		4
.L_13:
        /*0034*/ 	.byte	0x04, 0x1c
        /*0036*/ 	.short	(.L_15 - .L_14)


	//   ....[0]....
.L_14:
        /*0038*/ 	.word	0x00000370


	//----- nvinfo : EIATTR_SW_WAR
	.align		4
.L_15:
        /*003c*/ 	.byte	0x04, 0x36
        /*003e*/ 	.short	(.L_17 - .L_16)
.L_16:
        /*0040*/ 	.word	0x00000008
.L_17:


//--------------------- .nv.callgraph             --------------------------
	.section	.nv.callgraph,"",@"SHT_CUDA_CALLGRAPH"
	.align	4
	.sectionentsize	8
	.align		4
        /*0000*/ 	.word	0x00000000
	.align		4
        /*0004*/ 	.word	0xffffffff
	.align		4
        /*0008*/ 	.word	index@(_Z3GPUv)
	.align		4
        /*000c*/ 	.word	index@(vprintf)
	.align		4
        /*0010*/ 	.word	0x00000000
	.align		4
        /*0014*/ 	.word	0xfffffffe
	.align		4
        /*0018*/ 	.word	0x00000000
	.align		4
        /*001c*/ 	.word	0xfffffffd
	.align		4
        /*0020*/ 	.word	0x00000000
	.align		4
        /*0024*/ 	.word	0xfffffffc


//--------------------- .nv.constant4             --------------------------
	.section	.nv.constant4,"a",@progbits
	.align	8
	.align		8
.nv.constant4:
        /*0000*/ 	.dword	vprintf
	.align		8
        /*0008*/ 	.dword	$str
	.align		8
        /*0010*/ 	.dword	$str$1


//--------------------- .text._Z3GPUv             --------------------------
	.section	.text._Z3GPUv,"ax",@progbits
	.align	128
        .global         _Z3GPUv
        .type           _Z3GPUv,@function
        .size           _Z3GPUv,(.L_x_5 - _Z3GPUv)
        .other          _Z3GPUv,@"STO_CUDA_ENTRY STV_DEFAULT"
_Z3GPUv:
.text._Z3GPUv:
[----:B------:R-:W0:Y:S08]  /*0000*/  LDC R1, c[0x0][0x37c] ;  /* 0x0000df00ff017b82 */ /* 0x000e300000000800 */
[----:B------:R-:W1:Y:S01]  /*0010*/  LDC.64 R10, c[0x4][0x10] ;  /* 0x01000400ff0a7b82 */ /* 0x000e620000000a00 */
[----:B------:R-:W2:Y:S01]  /*0020*/  LDCU UR4, c[0x0][0x2f8] ;  /* 0x00005f00ff0477ac */ /* 0x000ea20008000800 */
[----:B0-----:R-:W-:Y:S01]  /*0030*/  VIADD R1, R1, 0xfffffff0 ;  /* 0xfffffff001017836 */ /* 0x001fe20000000000 */
[----:B------:R-:W-:Y:S01]  /*0040*/  MOV R2, 0x0 ;  /* 0x0000000000027802 */ /* 0x000fe20000000f00 */
[----:B------:R-:W-:Y:S01]  /*0050*/  IMAD.MOV.U32 R0, RZ, RZ, 0x1 ;  /* 0x00000001ff007424 */ /* 0x000fe200078e00ff */
[----:B------:R-:W0:Y:S03]  /*0060*/  LDCU UR5, c[0x0][0x2fc] ;  /* 0x00005f80ff0577ac */ /* 0x000e260008000800 */
[----:B------:R3:W4:Y:S01]  /*0070*/  LDC.64 R8, c[0x4][R2] ;  /* 0x0100000002087b82 */ /* 0x0007220000000a00 */
[----:B------:R3:W-:Y:S01]  /*0080*/  STL [R1], R0 ;  /* 0x0000000001007387 */ /* 0x0007e20000100800 */
[----:B------:R-:W5:Y:S01]  /*0090*/  LDCU.64 UR6, c[0x4][0x8] ;  /* 0x01000100ff0677ac */ /* 0x000f620008000a00 */
[----:B--2---:R-:W-:-:S04]  /*00a0*/  IADD3 R17, P0, PT, R1, UR4, RZ ;  /* 0x0000000401117c10 */ /* 0x004fc8000ff1e0ff */
[----:B0-----:R-:W-:Y:S01]  /*00b0*/  IADD3.X R16, PT, PT, RZ, UR5, RZ, P0, !PT ;  /* 0x00000005ff107c10 */ /* 0x001fe200087fe4ff */
[----:B-1----:R3:W-:Y:S01]  /*00c0*/  STL.64 [R1+0x8], R10 ;  /* 0x0000080a01007387 */ /* 0x0027e20000100a00 */
[----:B------:R-:W-:Y:S01]  /*00d0*/  MOV R6, R17 ;  /* 0x0000001100067202 */ /* 0x000fe20000000f00 */
[----:B-----5:R-:W-:Y:S02]  /*00e0*/  IMAD.U32 R4, RZ, RZ, UR6 ;  /* 0x00000006ff047e24 */ /* 0x020fe4000f8e00ff */
[----:B------:R-:W-:Y:S02]  /*00f0*/  IMAD.U32 R5, RZ, RZ, UR7 ;  /* 0x00000007ff057e24 */ /* 0x000fe4000f8e00ff */
[----:B------:R-:W-:-:S07]  /*0100*/  IMAD.MOV.U32 R7, RZ, RZ, R16 ;  /* 0x000000ffff077224 */ /* 0x000fce00078e0010 */
[----:B------:R-:W-:-:S07]  /*0110*/  LEPC R20, `(.L_x_0) ;  /* 0x000000001014794e */ /* 0x000fce0000000000 */
[----:B---34-:R-:W-:Y:S05]  /*0120*/  CALL.ABS.NOINC R8 ;  /* 0x0000000008007343 */ /* 0x018fea0003c00000 */
.L_x_0:
[----:B------:R-:W0:Y:S01]  /*0130*/  LDC.64 R8, c[0x4][0x10] ;  /* 0x01000400ff087b82 */ /* 0x000e220000000a00 */
[----:B------:R-:W-:Y:S01]  /*0140*/  IMAD.MOV.U32 R0, RZ, RZ, 0x2 ;  /* 0x00000002ff007424 */ /* 0x000fe200078e00ff */
[----:B------:R-:W1:Y:S01]  /*0150*/  LDCU.64 UR4, c[0x4][0x8] ;  /* 0x01000100ff0477ac */ /* 0x000e620008000a00 */
[----:B------:R-:W-:Y:S01]  /*0160*/  IMAD.MOV.U32 R6, RZ, RZ, R17 ;  /* 0x000000ffff067224 */ /* 0x000fe200078e0011 */
[----:B------:R-:W-:Y:S02]  /*0170*/  MOV R7, R16 ;  /* 0x0000001000077202 */ /* 0x000fe40000000f00 */
[----:B------:R2:W-:Y:S02]  /*0180*/  STL [R1], R0 ;  /* 0x0000000001007387 */ /* 0x0005e40000100800 */
[----:B------:R2:W3:Y:S01]  /*0190*/  LDC.64 R10, c[0x4][R2] ;  /* 0x01000000020a7b82 */ /* 0x0004e20000000a00 */
[----:B-1----:R-:W-:Y:S01]  /*01a0*/  MOV R4, UR4 ;  /* 0x0000000400047c02 */ /* 0x002fe20008000f00 */
[----:B------:R-:W-:Y:S01]  /*01b0*/  IMAD.U32 R5, RZ, RZ, UR5 ;  /* 0x00000005ff057e24 */ /* 0x000fe2000f8e00ff */
[----:B0-----:R2:W-:Y:S06]  /*01c0*/  STL.64 [R1+0x8], R8 ;  /* 0x0000080801007387 */ /* 0x0015ec0000100a00 */
[----:B------:R-:W-:-:S07]  /*01d0*/  LEPC R20, `(.L_x_1) ;  /* 0x000000001014794e */ /* 0x000fce0000000000 */
[----:B--23--:R-:W-:Y:S05]  /*01e0*/  CALL.ABS.NOINC R10 ;  /* 0x000000000a007343 */ /* 0x00cfea0003c00000 */
.L_x_1:
[----:B------:R-:W0:Y:S01]  /*01f0*/  LDC.64 R8, c[0x4][0x10] ;  /* 0x01000400ff087b82 */ /* 0x000e220000000a00 */
[----:B------:R-:W-:Y:S01]  /*0200*/  IMAD.MOV.U32 R0, RZ, RZ, 0x3 ;  /* 0x00000003ff007424 */ /* 0x000fe200078e00ff */
[----:B------:R-:W1:Y:S01]  /*0210*/  LDCU.64 UR4, c[0x4][0x8] ;  /* 0x01000100ff0477ac */ /* 0x000e620008000a00 */
[----:B------:R-:W-:Y:S01]  /*0220*/  MOV R6, R17 ;  /* 0x0000001100067202 */ /* 0x000fe20000000f00 */
[----:B------:R-:W-:Y:S02]  /*0230*/  IMAD.MOV.U32 R7, RZ, RZ, R16 ;  /* 0x000000ffff077224 */ /* 0x000fe400078e0010 */
[----:B------:R2:W-:Y:S02]  /*0240*/  STL [R1], R0 ;  /* 0x0000000001007387 */ /* 0x0005e40000100800 */
[----:B------:R2:W3:Y:S01]  /*0250*/  LDC.64 R10, c[0x4][R2] ;  /* 0x01000000020a7b82 */ /* 0x0004e20000000a00 */
[----:B-1----:R-:W-:Y:S01]  /*0260*/  MOV R4, UR4 ;  /* 0x0000000400047c02 */ /* 0x002fe20008000f00 */
[----:B------:R-:W-:Y:S01]  /*0270*/  IMAD.U32 R5, RZ, RZ, UR5 ;  /* 0x00000005ff057e24 */ /* 0x000fe2000f8e00ff */
[----:B0-----:R2:W-:Y:S06]  /*0280*/  STL.64 [R1+0x8], R8 ;  /* 0x0000080801007387 */ /* 0x0015ec0000100a00 */
[----:B------:R-:W-:-:S07]  /*0290*/  LEPC R20, `(.L_x_2) ;  /* 0x000000001014794e */ /* 0x000fce0000000000 */
[----:B--23--:R-:W-:Y:S05]  /*02a0*/  CALL.ABS.NOINC R10 ;  /* 0x000000000a007343 */ /* 0x00cfea0003c00000 */
.L_x_2:
[----:B------:R-:W0:Y:S01]  /*02b0*/  LDC.64 R8, c[0x4][0x10] ;  /* 0x01000400ff087b82 */ /* 0x000e220000000a00 */
[----:B------:R-:W-:Y:S01]  /*02c0*/  HFMA2 R0, -RZ, RZ, 0, 2.384185791015625e-07 ;  /* 0x00000004ff007431 */ /* 0x000fe200000001ff */
[----:B------:R-:W1:Y:S01]  /*02d0*/  LDCU.64 UR4, c[0x4][0x8] ;  /* 0x01000100ff0477ac */ /* 0x000e620008000a00 */
[----:B------:R-:W-:Y:S01]  /*02e0*/  IMAD.MOV.U32 R6, RZ, RZ, R17 ;  /* 0x000000ffff067224 */ /* 0x000fe200078e0011 */
[----:B------:R-:W-:Y:S02]  /*02f0*/  MOV R7, R16 ;  /* 0x0000001000077202 */ /* 0x000fe40000000f00 */
[----:B------:R2:W-:Y:S02]  /*0300*/  STL [R1], R0 ;  /* 0x0000000001007387 */ /* 0x0005e40000100800 */
[----:B------:R-:W3:Y:S01]  /*0310*/  LDC.64 R2, c[0x4][R2] ;  /* 0x0100000002027b82 */ /* 0x000ee20000000a00 */
[----:B-1----:R-:W-:Y:S01]  /*0320*/  IMAD.U32 R4, RZ, RZ, UR4 ;  /* 0x00000004ff047e24 */ /* 0x002fe2000f8e00ff */
[----:B------:R-:W-:Y:S01]  /*0330*/  MOV R5, UR5 ;  /* 0x0000000500057c02 */ /* 0x000fe20008000f00 */
[----:B0-----:R2:W-:Y:S06]  /*0340*/  STL.64 [R1+0x8], R8 ;  /* 0x0000080801007387 */ /* 0x0015ec0000100a00 */
[----:B------:R-:W-:-:S07]  /*0350*/  LEPC R20, `(.L_x_3) ;  /* 0x000000001014794e */ /* 0x000fce0000000000 */
[----:B--23--:R-:W-:Y:S05]  /*0360*/  CALL.ABS.NOINC R2 ;  /* 0x0000000002007343 */ /* 0x00cfea0003c00000 */
.L_x_3:
[----:B------:R-:W-:Y:S05]  /*0370*/  EXIT ;  /* 0x000000000000794d */ /* 0x000fea0003800000 */
.L_x_4:
[----:B------:R-:W-:-:S00]  /*0380*/  BRA `(.L_x_4) ;  /* 0xfffffffc00fc7947 */ /* 0x000fc0000383ffff */
[----:B------:R-:W-:-:S00]  /*0390*/  NOP ;  /* 0x0000000000007918 */ /* 0x000fc00000000000 */
        /* <DEDUP_REMOVED lines=14> */
.L_x_5:


//--------------------- .nv.global.init           --------------------------
	.section	.nv.global.init,"aw",@progbits
.nv.global.init:
	.type		$str$1,@object
	.size		$str$1,($str - $str$1)
$str$1:
        /*0000*/ 	.byte	0x41, 0x70, 0x72, 0x20, 0x31, 0x36, 0x20, 0x32, 0x30, 0x32, 0x36, 0x00
	.type		$str,@object
	.size		$str,(.L_0 - $str)
$str:
        /*000c*/ 	.byte	0x47, 0x50, 0x55, 0x3e, 0x20, 0x28, 0x25, 0x64, 0x29, 0x43, 0x6f, 0x75, 0x72, 0x73, 0x65, 0x20
        /*001c*/ 	.byte	0x4e, 0x61, 0x6d, 0x65, 0x3a, 0x20, 0x47, 0x50, 0x55, 0x20, 0x43, 0x6f, 0x6d, 0x70, 0x75, 0x74
        /*002c*/ 	.byte	0x69, 0x6e, 0x67, 0x20, 0x4c, 0x61, 0x62, 0x3b, 0x20, 0x4e, 0x61, 0x6d, 0x65, 0x20, 0x6f, 0x66
        /*003c*/ 	.byte	0x20, 0x45, 0x78, 0x70, 0x65, 0x72, 0x69, 0x6d, 0x65, 0x6e, 0x74, 0x3a, 0x20, 0x50, 0x72, 0x6f
        /*004c*/ 	.byte	0x67, 0x72, 0x61, 0x6d, 0x73, 0x2d, 0x3e, 0x20, 0x48, 0x65, 0x6c, 0x6c, 0x6f, 0x20, 0x77, 0x6f
        /*005c*/ 	.byte	0x72, 0x6c, 0x64, 0x2c, 0x20, 0x61, 0x20, 0x4b, 0x65, 0x72, 0x6e, 0x65, 0x6c, 0x20, 0x43, 0x61
        /*006c*/ 	.byte	0x6c, 0x6c, 0x20, 0x61, 0x6e, 0x64, 0x20, 0x50, 0x61, 0x73, 0x73, 0x69, 0x6e, 0x67, 0x20, 0x50
        /*007c*/ 	.byte	0x61, 0x72, 0x61, 0x6d, 0x65, 0x74, 0x65, 0x72, 0x73, 0x3b, 0x20, 0x44, 0x61, 0x74, 0x65, 0x3a
        /*008c*/ 	.byte	0x20, 0x25, 0x73, 0x0a, 0x00
.L_0:


//--------------------- .nv.shared.reserved.0     --------------------------
	.section	.nv.shared.reserved.0,"aw",@nobits
	.weak		__nv_reservedSMEM_offset_0_alias
	.size		__nv_reservedSMEM_offset_0_alias, 0, 64
	.other		__nv_reservedSMEM_offset_0_alias,@"STO_CUDA_RESERVED_SHARED STV_DEFAULT"
__nv_reservedSMEM_offset_0_alias:
	.zero		0
	.zero		64


//--------------------- .nv.constant0._Z3GPUv     --------------------------
	.section	.nv.constant0._Z3GPUv,"a",@progbits
	.sectionflags	@""
	.align	4
.nv.constant0._Z3GPUv:
	.zero		896


//--------------------- SYMBOLS --------------------------

	.type		.nv.reservedSmem.offset0,@object
	.size		.nv.reservedSmem.offset0,0x4
	.type		vprintf,@function
